	.headerflags	@"EF_CUDA_TEXMODE_UNIFIED EF_CUDA_64BIT_ADDRESS EF_CUDA_SM86 EF_CUDA_VIRTUAL_SM(EF_CUDA_SM86)"
	.elftype	@"ET_EXEC"


//--------------------- .nv.info                  --------------------------
	.section	.nv.info,"",@"SHT_CUDA_INFO"
	.align	4


	//----- nvinfo : EIATTR_REGCOUNT
	.align		4
        /*0000*/ 	.byte	0x04, 0x2f
        /*0002*/ 	.short	(.L_1 - .L_0)
	.align		4
.L_0:
        /*0004*/ 	.word	index@(triton_poi_fused_add_gelu_6)
        /*0008*/ 	.word	0x00000010


	//----- nvinfo : EIATTR_MIN_STACK_SIZE
	.align		4
.L_1:
        /*000c*/ 	.byte	0x04, 0x12
        /*000e*/ 	.short	(.L_3 - .L_2)
	.align		4
.L_2:
        /*0010*/ 	.word	index@(triton_poi_fused_add_gelu_6)
        /*0014*/ 	.word	0x00000000


	//----- nvinfo : EIATTR_FRAME_SIZE
	.align		4
.L_3:
        /*0018*/ 	.byte	0x04, 0x11
        /*001a*/ 	.short	(.L_5 - .L_4)
	.align		4
.L_4:
        /*001c*/ 	.word	index@(triton_poi_fused_add_gelu_6)
        /*0020*/ 	.word	0x00000000


	//----- nvinfo : EIATTR_MIN_STACK_SIZE
	.align		4
.L_5:
        /*0024*/ 	.byte	0x04, 0x12
        /*0026*/ 	.short	(.L_7 - .L_6)
	.align		4
.L_6:
        /*0028*/ 	.word	index@(triton_poi_fused_add_gelu_6)
        /*002c*/ 	.word	0x00000000
.L_7:


//--------------------- .nv.info.triton_poi_fused_add_gelu_6 --------------------------
	.section	.nv.info.triton_poi_fused_add_gelu_6,"",@"SHT_CUDA_INFO"
	.sectionflags	@""
	.align	4


	//----- nvinfo : EIATTR_CUDA_API_VERSION
	.align		4
        /*0000*/ 	.byte	0x04, 0x37
        /*0002*/ 	.short	(.L_9 - .L_8)
.L_8:
        /*0004*/ 	.word	0x0000007c


	//----- nvinfo : EIATTR_SW2861232_WAR
	.align		4
.L_9:
        /*0008*/ 	.byte	0x01, 0x35
	.zero		2


	//----- nvinfo : EIATTR_PARAM_CBANK
	.align		4
        /*000c*/ 	.byte	0x04, 0x0a
        /*000e*/ 	.short	(.L_11 - .L_10)
	.align		4
.L_10:
        /*0010*/ 	.word	index@(.nv.constant0.triton_poi_fused_add_gelu_6)
        /*0014*/ 	.short	0x0160
        /*0016*/ 	.short	0x0040


	//----- nvinfo : EIATTR_CBANK_PARAM_SIZE
	.align		4
.L_11:
        /*0018*/ 	.byte	0x03, 0x19
        /*001a*/ 	.short	0x0040


	//----- nvinfo : EIATTR_KPARAM_INFO
	.align		4
        /*001c*/ 	.byte	0x04, 0x17
        /*001e*/ 	.short	(.L_13 - .L_12)
.L_12:
        /*0020*/ 	.word	0x00000000
        /*0024*/ 	.short	0x0007
        /*0026*/ 	.short	0x0038
        /*0028*/ 	.byte	0x00, 0xf4, 0x21, 0x00


	//----- nvinfo : EIATTR_KPARAM_INFO
	.align		4
.L_13:
        /*002c*/ 	.byte	0x04, 0x17
        /*002e*/ 	.short	(.L_15 - .L_14)
.L_14:
        /*0030*/ 	.word	0x00000000
        /*0034*/ 	.short	0x0006
        /*0036*/ 	.short	0x0030
        /*0038*/ 	.byte	0x00, 0xf0, 0x11, 0x00


	//----- nvinfo : EIATTR_KPARAM_INFO
	.align		4
.L_15:
        /*003c*/ 	.byte	0x04, 0x17
        /*003e*/ 	.short	(.L_17 - .L_16)
.L_16:
        /*0040*/ 	.word	0x00000000
        /*0044*/ 	.short	0x0005
        /*0046*/ 	.short	0x0028
        /*0048*/ 	.byte	0x00, 0xf4, 0x21, 0x00


	//----- nvinfo : EIATTR_KPARAM_INFO
	.align		4
.L_17:
        /*004c*/ 	.byte	0x04, 0x17
        /*004e*/ 	.short	(.L_19 - .L_18)
.L_18:
        /*0050*/ 	.word	0x00000000
        /*0054*/ 	.short	0x0004
        /*0056*/ 	.short	0x0020
        /*0058*/ 	.byte	0x00, 0xf4, 0x21, 0x00


	//----- nvinfo : EIATTR_KPARAM_INFO
	.align		4
.L_19:
        /*005c*/ 	.byte	0x04, 0x17
        /*005e*/ 	.short	(.L_21 - .L_20)
.L_20:
        /*0060*/ 	.word	0x00000000
        /*0064*/ 	.short	0x0003
        /*0066*/ 	.short	0x0018
        /*0068*/ 	.byte	0x00, 0xf4, 0x21, 0x00


	//----- nvinfo : EIATTR_KPARAM_INFO
	.align		4
.L_21:
        /*006c*/ 	.byte	0x04, 0x17
        /*006e*/ 	.short	(.L_23 - .L_22)
.L_22:
        /*0070*/ 	.word	0x00000000
        /*0074*/ 	.short	0x0002
        /*0076*/ 	.short	0x0010
        /*0078*/ 	.byte	0x00, 0xf4, 0x21, 0x00


	//----- nvinfo : EIATTR_KPARAM_INFO
	.align		4
.L_23:
        /*007c*/ 	.byte	0x04, 0x17
        /*007e*/ 	.short	(.L_25 - .L_24)
.L_24:
        /*0080*/ 	.word	0x00000000
        /*0084*/ 	.short	0x0001
        /*0086*/ 	.short	0x0008
        /*0088*/ 	.byte	0x00, 0xf4, 0x21, 0x00


	//----- nvinfo : EIATTR_KPARAM_INFO
	.align		4
.L_25:
        /*008c*/ 	.byte	0x04, 0x17
        /*008e*/ 	.short	(.L_27 - .L_26)
.L_26:
        /*0090*/ 	.word	0x00000000
        /*0094*/ 	.short	0x0000
        /*0096*/ 	.short	0x0000
        /*0098*/ 	.byte	0x00, 0xf4, 0x21, 0x00


	//----- nvinfo : EIATTR_MAXREG_COUNT
	.align		4
.L_27:
        /*009c*/ 	.byte	0x03, 0x1b
        /*009e*/ 	.short	0x00ff


	//----- nvinfo : EIATTR_EXIT_INSTR_OFFSETS
	.align		4
        /*00a0*/ 	.byte	0x04, 0x1c
        /*00a2*/ 	.short	(.L_29 - .L_28)


	//   ....[0]....
.L_28:
        /*00a4*/ 	.word	0x000002d0


	//----- nvinfo : EIATTR_REQNTID
	.align		4
.L_29:
        /*00a8*/ 	.byte	0x04, 0x10
        /*00aa*/ 	.short	(.L_31 - .L_30)
.L_30:
        /*00ac*/ 	.word	0x00000080
        /*00b0*/ 	.word	0x00000001
        /*00b4*/ 	.word	0x00000001
.L_31:


//--------------------- .nv.callgraph             --------------------------
	.section	.nv.callgraph,"",@"SHT_CUDA_CALLGRAPH"
	.align	4
	.sectionentsize	8
	.align		4
        /*0000*/ 	.word	0x00000000
	.align		4
        /*0004*/ 	.word	0xffffffff
	.align		4
        /*0008*/ 	.word	0x00000000
	.align		4
        /*000c*/ 	.word	0xfffffffe
	.align		4
        /*0010*/ 	.word	0x00000000
	.align		4
        /*0014*/ 	.word	0xfffffffd
	.align		4
        /*0018*/ 	.word	0x00000000
	.align		4
        /*001c*/ 	.word	0xfffffffc


//--------------------- .nv.rel.action            --------------------------
	.section	.nv.rel.action,"",@"SHT_CUDA_RELOCINFO"
	.align	8
	.sectionentsize	8
        /*0000*/ 	.byte	0x73, 0x00, 0x00, 0x00, 0x00, 0x00, 0x00, 0x00, 0x00, 0x00, 0x00, 0x11, 0x25, 0x00, 0x05, 0x36


//--------------------- .nv.constant0.triton_poi_fused_add_gelu_6 --------------------------
	.section	.nv.constant0.triton_poi_fused_add_gelu_6,"a",@progbits
	.sectionflags	@""
	.align	4
.nv.constant0.triton_poi_fused_add_gelu_6:
	.zero		416


//--------------------- .text.triton_poi_fused_add_gelu_6 --------------------------
	.section	.text.triton_poi_fused_add_gelu_6,"ax",@progbits
	.sectioninfo	@"SHI_REGISTERS=16"
	.align	128
        .global         triton_poi_fused_add_gelu_6
        .type           triton_poi_fused_add_gelu_6,@function
        .size           triton_poi_fused_add_gelu_6,(.L_x_1 - triton_poi_fused_add_gelu_6)
        .other          triton_poi_fused_add_gelu_6,@"STO_CUDA_ENTRY STV_DEFAULT"
triton_poi_fused_add_gelu_6:
.text.triton_poi_fused_add_gelu_6:
[----:B------:R-:W-:Y:S02]  /*0000*/  IMAD.MOV.U32 R1, RZ, RZ, c[0x0][0x28] ;  /* 0x00000a00ff017624 */ /* 0x000fe400078e00ff */
[----:B------:R-:W0:Y:S01]  /*0010*/  S2R R0, SR_TID.X ;  /* 0x0000000000007919 */ /* 0x000e220000002100 */
[----:B------:R-:W-:Y:S01]  /*0020*/  MOV R11, 0x2 ;  /* 0x00000002000b7802 */ /* 0x000fe20000000f00 */
[----:B------:R-:W-:Y:S02]  /*0030*/  ULDC.64 UR4, c[0x0][0x118] ;  /* 0x0000460000047ab9 */ /* 0x000fe40000000a00 */
[----:B------:R-:W1:Y:S01]  /*0040*/  S2R R3, SR_CTAID.X ;  /* 0x0000000000037919 */ /* 0x000e620000002500 */
[----:B0-----:R-:W-:-:S05]  /*0050*/  LOP3.LUT R0, R0, 0x7f, RZ, 0xc0, !PT ;  /* 0x0000007f00007812 */ /* 0x001fca00078ec0ff */
[----:B-1----:R-:W-:-:S04]  /*0060*/  IMAD R0, R3, 0x80, R0 ;  /* 0x0000008003007824 */ /* 0x002fc800078e0200 */
[----:B------:R-:W-:-:S05]  /*0070*/  IMAD.HI R2, R0, 0x2aaaaaab, RZ ;  /* 0x2aaaaaab00027827 */ /* 0x000fca00078e02ff */
[----:B------:R-:W-:-:S04]  /*0080*/  SHF.R.U32.HI R3, RZ, 0x1f, R2 ;  /* 0x0000001fff037819 */ /* 0x000fc80000011602 */
[----:B------:R-:W-:-:S05]  /*0090*/  LEA.HI.SX32 R9, R2, R3, 0x15 ;  /* 0x0000000302097211 */ /* 0x000fca00078faaff */
[----:B------:R-:W-:-:S04]  /*00a0*/  IMAD.WIDE R4, R9, R11, c[0x0][0x168] ;  /* 0x00005a0009047625 */ /* 0x000fc800078e020b */
[C---:B------:R-:W-:Y:S02]  /*00b0*/  IMAD.WIDE R6, R9.reuse, R11, c[0x0][0x170] ;  /* 0x00005c0009067625 */ /* 0x040fe400078e020b */
[----:B------:R-:W2:Y:S04]  /*00c0*/  LDG.E.EL.U16 R4, [R4.64] ;  /* 0x0000000404047981 */ /* 0x000ea8000c2e1500 */
[----:B------:R-:W3:Y:S01]  /*00d0*/  LDG.E.EL.U16 R6, [R6.64] ;  /* 0x0000000406067981 */ /* 0x000ee2000c2e1500 */
[----:B------:R-:W-:Y:S02]  /*00e0*/  IMAD.MOV.U32 R13, RZ, RZ, 0x4 ;  /* 0x00000004ff0d7424 */ /* 0x000fe400078e00ff */
[----:B------:R-:W-:Y:S02]  /*00f0*/  IMAD R10, R9, -0x3000, R0 ;  /* 0xffffd000090a7824 */ /* 0x000fe400078e0200 */
[----:B------:R-:W-:-:S04]  /*0100*/  IMAD.WIDE R2, R0, R13, c[0x0][0x160] ;  /* 0x0000580000027625 */ /* 0x000fc800078e020d */
[CC--:B------:R-:W-:Y:S02]  /*0110*/  IMAD.WIDE R8, R10.reuse, R11.reuse, c[0x0][0x178] ;  /* 0x00005e000a087625 */ /* 0x0c0fe400078e020b */
[----:B------:R-:W4:Y:S02]  /*0120*/  LDG.E R2, [R2.64] ;  /* 0x0000000402027981 */ /* 0x000f24000c1e1900 */
[----:B------:R-:W-:Y:S02]  /*0130*/  IMAD.WIDE R10, R10, R11, c[0x0][0x180] ;  /* 0x000060000a0a7625 */ /* 0x000fe400078e020b */
[----:B------:R-:W5:Y:S04]  /*0140*/  LDG.E.EL.U16 R8, [R8.64] ;  /* 0x0000000408087981 */ /* 0x000f68000c2e1500 */
[----:B------:R-:W5:Y:S01]  /*0150*/  LDG.E.EL.U16 R10, [R10.64] ;  /* 0x000000040a0a7981 */ /* 0x000f62000c2e1500 */
[----:B--2---:R-:W-:-:S04]  /*0160*/  SHF.L.U32 R5, R4, 0x10, RZ ;  /* 0x0000001004057819 */ /* 0x004fc800000006ff */
[----:B------:R-:W-:Y:S01]  /*0170*/  FSETP.GE.AND P0, PT, R5, RZ, PT ;  /* 0x000000ff0500720b */ /* 0x000fe20003f06000 */
[----:B---3--:R-:W-:-:S03]  /*0180*/  IMAD.U32 R5, R6, 0x10000, RZ ;  /* 0x0001000006057824 */ /* 0x008fc600078e00ff */
[----:B------:R-:W-:Y:S02]  /*0190*/  SEL R4, R4, RZ, !P0 ;  /* 0x000000ff04047207 */ /* 0x000fe40004000000 */
[----:B------:R-:W-:Y:S02]  /*01a0*/  FSETP.GTU.AND P0, PT, R5, RZ, PT ;  /* 0x000000ff0500720b */ /* 0x000fe40003f0c000 */
[----:B------:R-:W-:Y:S02]  /*01b0*/  SHF.L.U32 R4, R4, 0x10, RZ ;  /* 0x0000001004047819 */ /* 0x000fe400000006ff */
[----:B------:R-:W-:Y:S02]  /*01c0*/  SEL R6, R6, RZ, P0 ;  /* 0x000000ff06067207 */ /* 0x000fe40000000000 */
[----:B----4-:R-:W-:Y:S01]  /*01d0*/  I2FP.F32.S32 R2, R2 ;  /* 0x0000000200027245 */ /* 0x010fe20000201400 */
[----:B------:R-:W-:Y:S02]  /*01e0*/  FADD R4, RZ, -R4 ;  /* 0x80000004ff047221 */ /* 0x000fe40000000000 */
[----:B------:R-:W-:Y:S01]  /*01f0*/  IMAD.U32 R3, R6, 0x10000, RZ ;  /* 0x0001000006037824 */ /* 0x000fe200078e00ff */
[----:B-----5:R-:W-:-:S02]  /*0200*/  SHF.L.U32 R8, R8, 0x10, RZ ;  /* 0x0000001008087819 */ /* 0x020fc400000006ff */
[----:B------:R-:W-:Y:S01]  /*0210*/  FSETP.NAN.AND P1, PT, R4, R4, PT ;  /* 0x000000040400720b */ /* 0x000fe20003f28000 */
[----:B------:R-:W-:Y:S01]  /*0220*/  IMAD.U32 R5, R10, 0x10000, RZ ;  /* 0x000100000a057824 */ /* 0x000fe200078e00ff */
[----:B------:R-:W-:-:S13]  /*0230*/  FSETP.GT.AND P0, PT, R4, R3, PT ;  /* 0x000000030400720b */ /* 0x000fda0003f04000 */
[----:B------:R-:W-:-:S05]  /*0240*/  @!P0 FSEL R4, R4, R3, P1 ;  /* 0x0000000304048208 */ /* 0x000fca0000800000 */
[----:B------:R-:W-:-:S05]  /*0250*/  FMUL R3, R4, 0.0078740157186985015869 ;  /* 0x3c01020404037820 */ /* 0x000fca0000400000 */
[C---:B------:R-:W-:Y:S02]  /*0260*/  FSETP.GT.AND P0, PT, R3.reuse, 9.9999997473787516356e-06, PT ;  /* 0x3727c5ac0300780b */ /* 0x040fe40003f04000 */
[----:B------:R-:W-:-:S11]  /*0270*/  FSETP.NAN.AND P1, PT, R3, R3, PT ;  /* 0x000000030300720b */ /* 0x000fd60003f28000 */
[----:B------:R-:W-:-:S05]  /*0280*/  @!P0 FSEL R3, R3, 9.9999997473787516356e-06, P1 ;  /* 0x3727c5ac03038808 */ /* 0x000fca0000800000 */
[----:B------:R-:W-:Y:S01]  /*0290*/  FMUL R4, R2, R3 ;  /* 0x0000000302047220 */ /* 0x000fe20000400000 */
[----:B------:R-:W-:-:S03]  /*02a0*/  IMAD.WIDE R2, R0, R13, c[0x0][0x188] ;  /* 0x0000620000027625 */ /* 0x000fc600078e020d */
[----:B------:R-:W-:-:S05]  /*02b0*/  FFMA R5, R8, R4, R5 ;  /* 0x0000000408057223 */ /* 0x000fca0000000005 */
[----:B------:R-:W-:Y:S01]  /*02c0*/  STG.E [R2.64], R5 ;  /* 0x0000000502007986 */ /* 0x000fe2000c101904 */
[----:B------:R-:W-:Y:S05]  /*02d0*/  EXIT ;  /* 0x000000000000794d */ /* 0x000fea0003800000 */
.L_x_0:
[----:B------:R-:W-:-:S00]  /*02e0*/  BRA `(.L_x_0) ;  /* 0xfffffff000007947 */ /* 0x000fc0000383ffff */
[----:B------:R-:W-:-:S00]  /*02f0*/  NOP ;  /* 0x0000000000007918 */ /* 0x000fc00000000000 */
        /* <DEDUP_REMOVED lines=8> */
.L_x_1:
